//
// Generated by NVIDIA NVVM Compiler
//
// Compiler Build ID: CL-36424714
// Cuda compilation tools, release 13.0, V13.0.88
// Based on NVVM 20.0.0
//

.version 9.0
.target sm_100
.address_size 64

	// .globl	_Z10TestKernelPy
// _ZZ10TestKernelPyE11shared_data has been demoted

.visible .entry _Z10TestKernelPy(
	.param .u64 .ptr .align 1 _Z10TestKernelPy_param_0
)
{
	.reg .b32 	%r<5>;
	.reg .b32 	%f<3>;
	.reg .b64 	%rd<6>;
	// demoted variable
	.shared .align 4 .b8 _ZZ10TestKernelPyE11shared_data[4096];
	ld.param.u64 	%rd3, [_Z10TestKernelPy_param_0];
	cvta.to.global.u64 	%rd4, %rd3;
	// begin inline asm
	mov.u64 	%rd1, %clock64;
	// end inline asm
	mov.u32 	%r1, %tid.x;
	shl.b32 	%r2, %r1, 3;
	mov.u32 	%r3, _ZZ10TestKernelPyE11shared_data;
	add.s32 	%r4, %r3, %r2;
	ld.shared.f32 	%f1, [%r4];
	add.f32 	%f2, %f1, 0f3F800000;
	st.shared.f32 	[%r4], %f2;
	// begin inline asm
	mov.u64 	%rd2, %clock64;
	// end inline asm
	sub.s64 	%rd5, %rd2, %rd1;
	st.global.u64 	[%rd4], %rd5;
	ret;

}


// ===== COMPILED SASS (sm_100) =====

	.target	sm_100

	.elftype	@"ET_EXEC"


//--------------------- .note.nv.tkinfo           --------------------------
	.section	.note.nv.tkinfo,"",@"SHT_NOTE"
	.sectionflags	@"SHF_NOTE_NV_TKINFO"
	.tkinfo
        /*0018*/ 	.word	0x00000002
        /*0030*/ 	.string	""
        /*0030*/ 	.string	"ptxas"
        /*0030*/ 	.string	"Cuda compilation tools, release 13.0, V13.0.88"
        /*0030*/ 	.string	"Build cuda_13.0.r13.0/compiler.36424714_0"
        /*0030*/ 	.string	"-arch sm_100 -m 64 "



//--------------------- .note.nv.cuinfo           --------------------------
	.section	.note.nv.cuinfo,"",@"SHT_NOTE"
	.sectionflags	@"SHF_NOTE_NV_CUINFO"
        /*0018*/ 	.short	0x0002
        /*001a*/ 	.short	0x0064
        /*001c*/ 	.short	0x0082
	.zero		2


//--------------------- .nv.info                  --------------------------
	.section	.nv.info,"",@"SHT_CUDA_INFO"
	.align	4


	//----- nvinfo : EIATTR_REGCOUNT
	.align		4
        /*0000*/ 	.byte	0x04, 0x2f
        /*0002*/ 	.short	(.L_1 - .L_0)
	.align		4
.L_0:
        /*0004*/ 	.word	index@(_Z10TestKernelPy)
        /*0008*/ 	.word	0x0000000a


	//----- nvinfo : EIATTR_FRAME_SIZE
	.align		4
.L_1:
        /*000c*/ 	.byte	0x04, 0x11
        /*000e*/ 	.short	(.L_3 - .L_2)
	.align		4
.L_2:
        /*0010*/ 	.word	index@(_Z10TestKernelPy)
        /*0014*/ 	.word	0x00000000


	//----- nvinfo : EIATTR_MIN_STACK_SIZE
	.align		4
.L_3:
        /*0018*/ 	.byte	0x04, 0x12
        /*001a*/ 	.short	(.L_5 - .L_4)
	.align		4
.L_4:
        /*001c*/ 	.word	index@(_Z10TestKernelPy)
        /*0020*/ 	.word	0x00000000
.L_5:


//--------------------- .nv.compat                --------------------------
	.section	.nv.compat,"",@"SHT_CUDA_COMPAT_INFO"
	.align	4
        /*0000*/ 	.byte	0x02, 0x09, 0x00, 0x00, 0x02, 0x02, 0x01, 0x00, 0x02, 0x05, 0x05, 0x00, 0x03, 0x07, 0x01, 0x01
        /*0010*/ 	.byte	0x02, 0x03, 0x00, 0x00, 0x02, 0x06, 0x01, 0x00, 0x04, 0x0b, 0x08, 0x00, 0x09, 0x00, 0x00, 0x00
        /*0020*/ 	.byte	0x00, 0x00, 0x00, 0x00


//--------------------- .nv.info._Z10TestKernelPy --------------------------
	.section	.nv.info._Z10TestKernelPy,"",@"SHT_CUDA_INFO"
	.sectionflags	@""
	.align	4


	//----- nvinfo : EIATTR_CUDA_API_VERSION
	.align		4
        /*0000*/ 	.byte	0x04, 0x37
        /*0002*/ 	.short	(.L_7 - .L_6)
.L_6:
        /*0004*/ 	.word	0x00000082


	//----- nvinfo : EIATTR_KPARAM_INFO
	.align		4
.L_7:
        /*0008*/ 	.byte	0x04, 0x17
        /*000a*/ 	.short	(.L_9 - .L_8)
.L_8:
        /*000c*/ 	.word	0x00000000
        /*0010*/ 	.short	0x0000
        /*0012*/ 	.short	0x0000
        /*0014*/ 	.byte	0x00, 0xf5, 0x21, 0x00


	//----- nvinfo : EIATTR_SPARSE_MMA_MASK
	.align		4
.L_9:
        /*0018*/ 	.byte	0x03, 0x50
        /*001a*/ 	.short	0x0000


	//----- nvinfo : EIATTR_MAXREG_COUNT
	.align		4
        /*001c*/ 	.byte	0x03, 0x1b
        /*001e*/ 	.short	0x00ff


	//----- nvinfo : EIATTR_MERCURY_ISA_VERSION
	.align		4
        /*0020*/ 	.byte	0x03, 0x5f
        /*0022*/ 	.short	0x0101


	//----- nvinfo : EIATTR_VRC_CTA_INIT_COUNT
	.align		4
        /*0024*/ 	.byte	0x02, 0x4a
	.zero		1
	.zero		1


	//----- nvinfo : EIATTR_EXIT_INSTR_OFFSETS
	.align		4
        /*0028*/ 	.byte	0x04, 0x1c
        /*002a*/ 	.short	(.L_11 - .L_10)


	//   ....[0]....
.L_10:
        /*002c*/ 	.word	0x00000110


	//----- nvinfo : EIATTR_CBANK_PARAM_SIZE
	.align		4
.L_11:
        /*0030*/ 	.byte	0x03, 0x19
        /*0032*/ 	.short	0x0008


	//----- nvinfo : EIATTR_PARAM_CBANK
	.align		4
        /*0034*/ 	.byte	0x04, 0x0a
        /*0036*/ 	.short	(.L_13 - .L_12)
	.align		4
.L_12:
        /*0038*/ 	.word	index@(.nv.constant0._Z10TestKernelPy)
        /*003c*/ 	.short	0x0380
        /*003e*/ 	.short	0x0008


	//----- nvinfo : EIATTR_SW_WAR
	.align		4
.L_13:
        /*0040*/ 	.byte	0x04, 0x36
        /*0042*/ 	.short	(.L_15 - .L_14)
.L_14:
        /*0044*/ 	.word	0x00000008
.L_15:


//--------------------- .nv.callgraph             --------------------------
	.section	.nv.callgraph,"",@"SHT_CUDA_CALLGRAPH"
	.align	4
	.sectionentsize	8
	.align		4
        /*0000*/ 	.word	0x00000000
	.align		4
        /*0004*/ 	.word	0xffffffff
	.align		4
        /*0008*/ 	.word	0x00000000
	.align		4
        /*000c*/ 	.word	0xfffffffe
	.align		4
        /*0010*/ 	.word	0x00000000
	.align		4
        /*0014*/ 	.word	0xfffffffd
	.align		4
        /*0018*/ 	.word	0x00000000
	.align		4
        /*001c*/ 	.word	0xfffffffc


//--------------------- .text._Z10TestKernelPy    --------------------------
	.section	.text._Z10TestKernelPy,"ax",@progbits
	.align	128
        .global         _Z10TestKernelPy
        .type           _Z10TestKernelPy,@function
        .size           _Z10TestKernelPy,(.L_x_1 - _Z10TestKernelPy)
        .other          _Z10TestKernelPy,@"STO_CUDA_ENTRY STV_DEFAULT"
_Z10TestKernelPy:
.text._Z10TestKernelPy:
[----:B------:R-:W-:Y:S01]  /*0000*/  LDC R1, c[0x0][0x37c] ;  /* 0x0000df00ff017b82 */ /* 0x000fe20000000800 */
[----:B------:R-:W0:Y:S01]  /*0010*/  LDCU.64 UR6, c[0x0][0x358] ;  /* 0x00006b00ff0677ac */ /* 0x000e220008000a00 */
[----:B------:R-:W-:Y:S01]  /*0020*/  NOP ;  /* 0x0000000000007918 */ /* 0x000fe20000000000 */
[----:B------:R-:W-:Y:S01]  /*0030*/  CS2R R4, SR_CLOCKLO ;  /* 0x0000000000047805 */ /* 0x000fe20000015000 */
[----:B------:R-:W1:Y:S04]  /*0040*/  S2R R0, SR_TID.X ;  /* 0x0000000000007919 */ /* 0x000e680000002100 */
[----:B------:R-:W2:Y:S01]  /*0050*/  S2UR UR5, SR_CgaCtaId ;  /* 0x00000000000579c3 */ /* 0x000ea20000008800 */
[----:B------:R-:W-:Y:S02]  /*0060*/  UMOV UR4, 0x400 ;  /* 0x0000040000047882 */ /* 0x000fe40000000000 */
[----:B--2---:R-:W-:-:S06]  /*0070*/  ULEA UR4, UR5, UR4, 0x18 ;  /* 0x0000000405047291 */ /* 0x004fcc000f8ec0ff */
[----:B-1----:R-:W-:-:S05]  /*0080*/  LEA R0, R0, UR4, 0x3 ;  /* 0x0000000400007c11 */ /* 0x002fca000f8e18ff */
[----:B------:R-:W1:Y:S02]  /*0090*/  LDS R2, [R0] ;  /* 0x0000000000027984 */ /* 0x000e640000000800 */
[----:B-1----:R-:W-:-:S05]  /*00a0*/  FADD R3, R2, 1 ;  /* 0x3f80000002037421 */ /* 0x002fca0000000000 */
[----:B------:R1:W-:Y:S01]  /*00b0*/  STS [R0], R3 ;  /* 0x0000000300007388 */ /* 0x0003e20000000800 */
[----:B------:R-:W-:Y:S01]  /*00c0*/  CS2R R6, SR_CLOCKLO ;  /* 0x0000000000067805 */ /* 0x000fe20000015000 */
[----:B-1----:R-:W0:Y:S05]  /*00d0*/  LDC.64 R2, c[0x0][0x380] ;  /* 0x0000e000ff027b82 */ /* 0x002e2a0000000a00 */
[----:B------:R-:W-:-:S05]  /*00e0*/  IADD3 R4, P0, PT, -R4, R6, RZ ;  /* 0x0000000604047210 */ /* 0x000fca0007f1e1ff */
[----:B------:R-:W-:-:S05]  /*00f0*/  IMAD.X R5, R7, 0x1, ~R5, P0 ;  /* 0x0000000107057824 */ /* 0x000fca00000e0e05 */
[----:B0-----:R-:W-:Y:S01]  /*0100*/  STG.E.64 desc[UR6][R2.64], R4 ;  /* 0x0000000402007986 */ /* 0x001fe2000c101b06 */
[----:B------:R-:W-:Y:S05]  /*0110*/  EXIT ;  /* 0x000000000000794d */ /* 0x000fea0003800000 */
.L_x_0:
[----:B------:R-:W-:-:S00]  /*0120*/  BRA `(.L_x_0) ;  /* 0xfffffffc00fc7947 */ /* 0x000fc0000383ffff */
[----:B------:R-:W-:-:S00]  /*0130*/  NOP ;  /* 0x0000000000007918 */ /* 0x000fc00000000000 */
        /* <DEDUP_REMOVED lines=12> */
.L_x_1:


//--------------------- .nv.shared._Z10TestKernelPy --------------------------
	.section	.nv.shared._Z10TestKernelPy,"aw",@nobits
	.sectionflags	@""
	.align	4
.nv.shared._Z10TestKernelPy:
	.zero		5120


//--------------------- .nv.shared.reserved.0     --------------------------
	.section	.nv.shared.reserved.0,"aw",@nobits
	.weak		__nv_reservedSMEM_offset_0_alias
	.size		__nv_reservedSMEM_offset_0_alias, 0, 64
	.other		__nv_reservedSMEM_offset_0_alias,@"STO_CUDA_RESERVED_SHARED STV_DEFAULT"
__nv_reservedSMEM_offset_0_alias:
	.zero		0
	.zero		64


//--------------------- .nv.constant0._Z10TestKernelPy --------------------------
	.section	.nv.constant0._Z10TestKernelPy,"a",@progbits
	.sectionflags	@""
	.align	4
.nv.constant0._Z10TestKernelPy:
	.zero		904


//--------------------- SYMBOLS --------------------------

	.type		.nv.reservedSmem.offset0,@object
	.size		.nv.reservedSmem.offset0,0x4
	.type		.nv.reservedSmem.cap,@object
	.size		.nv.reservedSmem.cap,0x4
